	.headerflags	@"EF_CUDA_TEXMODE_UNIFIED EF_CUDA_64BIT_ADDRESS EF_CUDA_ACCELERATORS EF_CUDA_SM90 EF_CUDA_VIRTUAL_SM(EF_CUDA_SM90)"
	.elftype	@"ET_EXEC"


//--------------------- .nv.info                  --------------------------
	.section	.nv.info,"",@"SHT_CUDA_INFO"
	.align	4


	//----- nvinfo : EIATTR_REGCOUNT
	.align		4
        /*0000*/ 	.byte	0x04, 0x2f
        /*0002*/ 	.short	(.L_1 - .L_0)
	.align		4
.L_0:
        /*0004*/ 	.word	index@(triton_poi_fused_convolution_11)
        /*0008*/ 	.word	0x0000000a


	//----- nvinfo : EIATTR_MIN_STACK_SIZE
	.align		4
.L_1:
        /*000c*/ 	.byte	0x04, 0x12
        /*000e*/ 	.short	(.L_3 - .L_2)
	.align		4
.L_2:
        /*0010*/ 	.word	index@(triton_poi_fused_convolution_11)
        /*0014*/ 	.word	0x00000000


	//----- nvinfo : EIATTR_FRAME_SIZE
	.align		4
.L_3:
        /*0018*/ 	.byte	0x04, 0x11
        /*001a*/ 	.short	(.L_5 - .L_4)
	.align		4
.L_4:
        /*001c*/ 	.word	index@(triton_poi_fused_convolution_11)
        /*0020*/ 	.word	0x00000000


	//----- nvinfo : EIATTR_MIN_STACK_SIZE
	.align		4
.L_5:
        /*0024*/ 	.byte	0x04, 0x12
        /*0026*/ 	.short	(.L_7 - .L_6)
	.align		4
.L_6:
        /*0028*/ 	.word	index@(triton_poi_fused_convolution_11)
        /*002c*/ 	.word	0x00000000
.L_7:


//--------------------- .nv.info.triton_poi_fused_convolution_11 --------------------------
	.section	.nv.info.triton_poi_fused_convolution_11,"",@"SHT_CUDA_INFO"
	.sectionflags	@""
	.align	4


	//----- nvinfo : EIATTR_CUDA_API_VERSION
	.align		4
        /*0000*/ 	.byte	0x04, 0x37
        /*0002*/ 	.short	(.L_9 - .L_8)
.L_8:
        /*0004*/ 	.word	0x0000007c


	//----- nvinfo : EIATTR_KPARAM_INFO
	.align		4
.L_9:
        /*0008*/ 	.byte	0x04, 0x17
        /*000a*/ 	.short	(.L_11 - .L_10)
.L_10:
        /*000c*/ 	.word	0x00000000
        /*0010*/ 	.short	0x0002
        /*0012*/ 	.short	0x0010
        /*0014*/ 	.byte	0x00, 0xf0, 0x11, 0x00


	//----- nvinfo : EIATTR_KPARAM_INFO
	.align		4
.L_11:
        /*0018*/ 	.byte	0x04, 0x17
        /*001a*/ 	.short	(.L_13 - .L_12)
.L_12:
        /*001c*/ 	.word	0x00000000
        /*0020*/ 	.short	0x0001
        /*0022*/ 	.short	0x0008
        /*0024*/ 	.byte	0x00, 0xf4, 0x21, 0x00


	//----- nvinfo : EIATTR_KPARAM_INFO
	.align		4
.L_13:
        /*0028*/ 	.byte	0x04, 0x17
        /*002a*/ 	.short	(.L_15 - .L_14)
.L_14:
        /*002c*/ 	.word	0x00000000
        /*0030*/ 	.short	0x0000
        /*0032*/ 	.short	0x0000
        /*0034*/ 	.byte	0x00, 0xf4, 0x21, 0x00


	//----- nvinfo : EIATTR_SPARSE_MMA_MASK
	.align		4
.L_15:
        /*0038*/ 	.byte	0x03, 0x50
        /*003a*/ 	.short	0x0000


	//----- nvinfo : EIATTR_MAXREG_COUNT
	.align		4
        /*003c*/ 	.byte	0x03, 0x1b
        /*003e*/ 	.short	0x00ff


	//----- nvinfo : EIATTR_EXIT_INSTR_OFFSETS
	.align		4
        /*0040*/ 	.byte	0x04, 0x1c
        /*0042*/ 	.short	(.L_17 - .L_16)


	//   ....[0]....
.L_16:
        /*0044*/ 	.word	0x00000100


	//   ....[1]....
        /*0048*/ 	.word	0x00000120


	//----- nvinfo : EIATTR_REQNTID
	.align		4
.L_17:
        /*004c*/ 	.byte	0x04, 0x10
        /*004e*/ 	.short	(.L_19 - .L_18)
.L_18:
        /*0050*/ 	.word	0x00000020
        /*0054*/ 	.word	0x00000001
        /*0058*/ 	.word	0x00000001


	//----- nvinfo : EIATTR_CBANK_PARAM_SIZE
	.align		4
.L_19:
        /*005c*/ 	.byte	0x03, 0x19
        /*005e*/ 	.short	0x0014


	//----- nvinfo : EIATTR_PARAM_CBANK
	.align		4
        /*0060*/ 	.byte	0x04, 0x0a
        /*0062*/ 	.short	(.L_21 - .L_20)
	.align		4
.L_20:
        /*0064*/ 	.word	index@(.nv.constant0.triton_poi_fused_convolution_11)
        /*0068*/ 	.short	0x0210
        /*006a*/ 	.short	0x0014


	//----- nvinfo : EIATTR_SW_WAR
	.align		4
.L_21:
        /*006c*/ 	.byte	0x04, 0x36
        /*006e*/ 	.short	(.L_23 - .L_22)
.L_22:
        /*0070*/ 	.word	0x00000008
.L_23:


//--------------------- .nv.callgraph             --------------------------
	.section	.nv.callgraph,"",@"SHT_CUDA_CALLGRAPH"
	.align	4
	.sectionentsize	8
	.align		4
        /*0000*/ 	.word	0x00000000
	.align		4
        /*0004*/ 	.word	0xffffffff
	.align		4
        /*0008*/ 	.word	0x00000000
	.align		4
        /*000c*/ 	.word	0xfffffffe
	.align		4
        /*0010*/ 	.word	0x00000000
	.align		4
        /*0014*/ 	.word	0xfffffffd
	.align		4
        /*0018*/ 	.word	0x00000000
	.align		4
        /*001c*/ 	.word	0xfffffffc


//--------------------- .text.triton_poi_fused_convolution_11 --------------------------
	.section	.text.triton_poi_fused_convolution_11,"ax",@progbits
	.align	128
        .global         triton_poi_fused_convolution_11
        .type           triton_poi_fused_convolution_11,@function
        .size           triton_poi_fused_convolution_11,(.L_x_1 - triton_poi_fused_convolution_11)
        .other          triton_poi_fused_convolution_11,@"STO_CUDA_ENTRY STV_DEFAULT"
triton_poi_fused_convolution_11:
.text.triton_poi_fused_convolution_11:
[----:B------:R-:W0:Y:S02]  /*0000*/  LDC R1, c[0x0][0x28] ;  /* 0x00000a00ff017b82 */ /* 0x000e240000000800 */
[----:B------:R-:W1:Y:S01]  /*0010*/  S2R R6, SR_TID.X ;  /* 0x0000000000067919 */ /* 0x000e620000002100 */
[----:B------:R-:W2:Y:S01]  /*0020*/  LDC.64 R2, c[0x0][0x210] ;  /* 0x00008400ff027b82 */ /* 0x000ea20000000a00 */
[----:B------:R-:W-:Y:S01]  /*0030*/  ULDC.64 UR4, c[0x0][0x208] ;  /* 0x0000820000047ab9 */ /* 0x000fe20000000a00 */
[----:B------:R-:W3:Y:S06]  /*0040*/  S2R R7, SR_CTAID.X ;  /* 0x0000000000077919 */ /* 0x000eec0000002500 */
[----:B------:R-:W4:Y:S01]  /*0050*/  LDC.64 R4, c[0x0][0x218] ;  /* 0x00008600ff047b82 */ /* 0x000f220000000a00 */
[----:B-1----:R-:W-:Y:S01]  /*0060*/  LOP3.LUT R0, R6, 0xf, RZ, 0xc0, !PT ;  /* 0x0000000f06007812 */ /* 0x002fe200078ec0ff */
[----:B----4-:R-:W4:Y:S04]  /*0070*/  LDG.E R5, desc[UR4][R4.64] ;  /* 0x0000000404057981 */ /* 0x010f28000c1e1900 */
[----:B---3--:R-:W-:-:S02]  /*0080*/  IMAD R7, R7, 0x10, R0 ;  /* 0x0000001007077824 */ /* 0x008fc400078e0200 */
[----:B------:R-:W-:Y:S02]  /*0090*/  IMAD.MOV.U32 R0, RZ, RZ, RZ ;  /* 0x000000ffff007224 */ /* 0x000fe400078e00ff */
[C---:B--2---:R-:W-:Y:S01]  /*00a0*/  IMAD.WIDE R2, R7.reuse, 0x4, R2 ;  /* 0x0000000407027825 */ /* 0x044fe200078e0202 */
[----:B------:R-:W-:-:S13]  /*00b0*/  ISETP.GE.AND P0, PT, R7, 0x10, PT ;  /* 0x000000100700780c */ /* 0x000fda0003f06270 */
[----:B------:R-:W4:Y:S01]  /*00c0*/  @!P0 LDG.E R0, desc[UR4][R2.64] ;  /* 0x0000000402008981 */ /* 0x000f22000c1e1900 */
[----:B------:R-:W-:-:S04]  /*00d0*/  LOP3.LUT P0, RZ, R6, 0x10, RZ, 0xc0, !PT ;  /* 0x0000001006ff7812 */ /* 0x000fc8000780c0ff */
[----:B------:R-:W-:Y:S01]  /*00e0*/  ISETP.LT.AND P0, PT, R7, 0x10, !P0 ;  /* 0x000000100700780c */ /* 0x000fe20004701270 */
[----:B----4-:R-:W-:-:S12]  /*00f0*/  FADD R7, R5, R0 ;  /* 0x0000000005077221 */ /* 0x010fd80000000000 */
[----:B------:R-:W-:Y:S05]  /*0100*/  @!P0 EXIT ;  /* 0x000000000000894d */ /* 0x000fea0003800000 */
[----:B------:R-:W-:Y:S01]  /*0110*/  STG.E desc[UR4][R2.64], R7 ;  /* 0x0000000702007986 */ /* 0x000fe2000c101904 */
[----:B------:R-:W-:Y:S05]  /*0120*/  EXIT ;  /* 0x000000000000794d */ /* 0x000fea0003800000 */
.L_x_0:
[----:B------:R-:W-:-:S00]  /*0130*/  BRA `(.L_x_0) ;  /* 0xfffffffc00fc7947 */ /* 0x000fc0000383ffff */
[----:B------:R-:W-:-:S00]  /*0140*/  NOP ;  /* 0x0000000000007918 */ /* 0x000fc00000000000 */
        /* <DEDUP_REMOVED lines=11> */
.L_x_1:


//--------------------- .nv.constant0.triton_poi_fused_convolution_11 --------------------------
	.section	.nv.constant0.triton_poi_fused_convolution_11,"a",@progbits
	.sectionflags	@""
	.align	4
.nv.constant0.triton_poi_fused_convolution_11:
	.zero		548
